//
// Generated by NVIDIA NVVM Compiler
//
// Compiler Build ID: CL-36424714
// Cuda compilation tools, release 13.0, V13.0.88
// Based on NVVM 20.0.0
//

.version 9.0
.target sm_100
.address_size 64

	// .globl	_Z6arraddPiS_S_i
// _ZZ6arraddPiS_S_iE2ms has been demoted
// _ZZ6arraddPiS_S_iE2ns has been demoted

.visible .entry _Z6arraddPiS_S_i(
	.param .u64 .ptr .align 1 _Z6arraddPiS_S_i_param_0,
	.param .u64 .ptr .align 1 _Z6arraddPiS_S_i_param_1,
	.param .u64 .ptr .align 1 _Z6arraddPiS_S_i_param_2,
	.param .u32 _Z6arraddPiS_S_i_param_3
)
{
	.reg .b32 	%r<12>;
	.reg .b64 	%rd<11>;
	// demoted variable
	.shared .align 4 .b8 _ZZ6arraddPiS_S_iE2ms[1600];
	// demoted variable
	.shared .align 4 .b8 _ZZ6arraddPiS_S_iE2ns[1600];
	ld.param.u64 	%rd1, [_Z6arraddPiS_S_i_param_0];
	ld.param.u64 	%rd2, [_Z6arraddPiS_S_i_param_1];
	ld.param.u64 	%rd3, [_Z6arraddPiS_S_i_param_2];
	cvta.to.global.u64 	%rd4, %rd3;
	cvta.to.global.u64 	%rd5, %rd2;
	cvta.to.global.u64 	%rd6, %rd1;
	mov.u32 	%r1, %tid.x;
	mul.wide.u32 	%rd7, %r1, 4;
	add.s64 	%rd8, %rd6, %rd7;
	ld.global.u32 	%r2, [%rd8];
	shl.b32 	%r3, %r1, 2;
	mov.u32 	%r4, _ZZ6arraddPiS_S_iE2ms;
	add.s32 	%r5, %r4, %r3;
	st.shared.u32 	[%r5], %r2;
	add.s64 	%rd9, %rd5, %rd7;
	ld.global.u32 	%r6, [%rd9];
	mov.u32 	%r7, _ZZ6arraddPiS_S_iE2ns;
	add.s32 	%r8, %r7, %r3;
	st.shared.u32 	[%r8], %r6;
	bar.sync 	0;
	ld.shared.u32 	%r9, [%r5];
	ld.shared.u32 	%r10, [%r8];
	add.s32 	%r11, %r10, %r9;
	add.s64 	%rd10, %rd4, %rd7;
	st.global.u32 	[%rd10], %r11;
	ret;

}


// ===== COMPILED SASS (sm_100) =====

	.target	sm_100

	.elftype	@"ET_EXEC"


//--------------------- .note.nv.tkinfo           --------------------------
	.section	.note.nv.tkinfo,"",@"SHT_NOTE"
	.sectionflags	@"SHF_NOTE_NV_TKINFO"
	.tkinfo
        /*0018*/ 	.word	0x00000002
        /*0030*/ 	.string	""
        /*0030*/ 	.string	"ptxas"
        /*0030*/ 	.string	"Cuda compilation tools, release 13.0, V13.0.88"
        /*0030*/ 	.string	"Build cuda_13.0.r13.0/compiler.36424714_0"
        /*0030*/ 	.string	"-arch sm_100 -m 64 "



//--------------------- .note.nv.cuinfo           --------------------------
	.section	.note.nv.cuinfo,"",@"SHT_NOTE"
	.sectionflags	@"SHF_NOTE_NV_CUINFO"
        /*0018*/ 	.short	0x0002
        /*001a*/ 	.short	0x0064
        /*001c*/ 	.short	0x0082
	.zero		2


//--------------------- .nv.info                  --------------------------
	.section	.nv.info,"",@"SHT_CUDA_INFO"
	.align	4


	//----- nvinfo : EIATTR_REGCOUNT
	.align		4
        /*0000*/ 	.byte	0x04, 0x2f
        /*0002*/ 	.short	(.L_1 - .L_0)
	.align		4
.L_0:
        /*0004*/ 	.word	index@(_Z6arraddPiS_S_i)
        /*0008*/ 	.word	0x0000000e


	//----- nvinfo : EIATTR_FRAME_SIZE
	.align		4
.L_1:
        /*000c*/ 	.byte	0x04, 0x11
        /*000e*/ 	.short	(.L_3 - .L_2)
	.align		4
.L_2:
        /*0010*/ 	.word	index@(_Z6arraddPiS_S_i)
        /*0014*/ 	.word	0x00000000


	//----- nvinfo : EIATTR_MIN_STACK_SIZE
	.align		4
.L_3:
        /*0018*/ 	.byte	0x04, 0x12
        /*001a*/ 	.short	(.L_5 - .L_4)
	.align		4
.L_4:
        /*001c*/ 	.word	index@(_Z6arraddPiS_S_i)
        /*0020*/ 	.word	0x00000000
.L_5:


//--------------------- .nv.compat                --------------------------
	.section	.nv.compat,"",@"SHT_CUDA_COMPAT_INFO"
	.align	4
        /*0000*/ 	.byte	0x02, 0x09, 0x00, 0x00, 0x02, 0x02, 0x01, 0x00, 0x02, 0x05, 0x05, 0x00, 0x03, 0x07, 0x01, 0x01
        /*0010*/ 	.byte	0x02, 0x03, 0x00, 0x00, 0x02, 0x06, 0x01, 0x00, 0x04, 0x0b, 0x08, 0x00, 0x09, 0x00, 0x00, 0x00
        /*0020*/ 	.byte	0x00, 0x00, 0x00, 0x00


//--------------------- .nv.info._Z6arraddPiS_S_i --------------------------
	.section	.nv.info._Z6arraddPiS_S_i,"",@"SHT_CUDA_INFO"
	.sectionflags	@""
	.align	4


	//----- nvinfo : EIATTR_CUDA_API_VERSION
	.align		4
        /*0000*/ 	.byte	0x04, 0x37
        /*0002*/ 	.short	(.L_7 - .L_6)
.L_6:
        /*0004*/ 	.word	0x00000082


	//----- nvinfo : EIATTR_KPARAM_INFO
	.align		4
.L_7:
        /*0008*/ 	.byte	0x04, 0x17
        /*000a*/ 	.short	(.L_9 - .L_8)
.L_8:
        /*000c*/ 	.word	0x00000000
        /*0010*/ 	.short	0x0003
        /*0012*/ 	.short	0x0018
        /*0014*/ 	.byte	0x00, 0xf0, 0x11, 0x00


	//----- nvinfo : EIATTR_KPARAM_INFO
	.align		4
.L_9:
        /*0018*/ 	.byte	0x04, 0x17
        /*001a*/ 	.short	(.L_11 - .L_10)
.L_10:
        /*001c*/ 	.word	0x00000000
        /*0020*/ 	.short	0x0002
        /*0022*/ 	.short	0x0010
        /*0024*/ 	.byte	0x00, 0xf5, 0x21, 0x00


	//----- nvinfo : EIATTR_KPARAM_INFO
	.align		4
.L_11:
        /*0028*/ 	.byte	0x04, 0x17
        /*002a*/ 	.short	(.L_13 - .L_12)
.L_12:
        /*002c*/ 	.word	0x00000000
        /*0030*/ 	.short	0x0001
        /*0032*/ 	.short	0x0008
        /*0034*/ 	.byte	0x00, 0xf5, 0x21, 0x00


	//----- nvinfo : EIATTR_KPARAM_INFO
	.align		4
.L_13:
        /*0038*/ 	.byte	0x04, 0x17
        /*003a*/ 	.short	(.L_15 - .L_14)
.L_14:
        /*003c*/ 	.word	0x00000000
        /*0040*/ 	.short	0x0000
        /*0042*/ 	.short	0x0000
        /*0044*/ 	.byte	0x00, 0xf5, 0x21, 0x00


	//----- nvinfo : EIATTR_SPARSE_MMA_MASK
	.align		4
.L_15:
        /*0048*/ 	.byte	0x03, 0x50
        /*004a*/ 	.short	0x0000


	//----- nvinfo : EIATTR_MAXREG_COUNT
	.align		4
        /*004c*/ 	.byte	0x03, 0x1b
        /*004e*/ 	.short	0x00ff


	//----- nvinfo : EIATTR_NUM_BARRIERS
	.align		4
        /*0050*/ 	.byte	0x02, 0x4c
        /*0052*/ 	.byte	0x01
	.zero		1


	//----- nvinfo : EIATTR_MERCURY_ISA_VERSION
	.align		4
        /*0054*/ 	.byte	0x03, 0x5f
        /*0056*/ 	.short	0x0101


	//----- nvinfo : EIATTR_VRC_CTA_INIT_COUNT
	.align		4
        /*0058*/ 	.byte	0x02, 0x4a
	.zero		1
	.zero		1


	//----- nvinfo : EIATTR_EXIT_INSTR_OFFSETS
	.align		4
        /*005c*/ 	.byte	0x04, 0x1c
        /*005e*/ 	.short	(.L_17 - .L_16)


	//   ....[0]....
.L_16:
        /*0060*/ 	.word	0x00000190


	//----- nvinfo : EIATTR_CBANK_PARAM_SIZE
	.align		4
.L_17:
        /*0064*/ 	.byte	0x03, 0x19
        /*0066*/ 	.short	0x001c


	//----- nvinfo : EIATTR_PARAM_CBANK
	.align		4
        /*0068*/ 	.byte	0x04, 0x0a
        /*006a*/ 	.short	(.L_19 - .L_18)
	.align		4
.L_18:
        /*006c*/ 	.word	index@(.nv.constant0._Z6arraddPiS_S_i)
        /*0070*/ 	.short	0x0380
        /*0072*/ 	.short	0x001c


	//----- nvinfo : EIATTR_SW_WAR
	.align		4
.L_19:
        /*0074*/ 	.byte	0x04, 0x36
        /*0076*/ 	.short	(.L_21 - .L_20)
.L_20:
        /*0078*/ 	.word	0x00000008
.L_21:


//--------------------- .nv.callgraph             --------------------------
	.section	.nv.callgraph,"",@"SHT_CUDA_CALLGRAPH"
	.align	4
	.sectionentsize	8
	.align		4
        /*0000*/ 	.word	0x00000000
	.align		4
        /*0004*/ 	.word	0xffffffff
	.align		4
        /*0008*/ 	.word	0x00000000
	.align		4
        /*000c*/ 	.word	0xfffffffe
	.align		4
        /*0010*/ 	.word	0x00000000
	.align		4
        /*0014*/ 	.word	0xfffffffd
	.align		4
        /*0018*/ 	.word	0x00000000
	.align		4
        /*001c*/ 	.word	0xfffffffc


//--------------------- .text._Z6arraddPiS_S_i    --------------------------
	.section	.text._Z6arraddPiS_S_i,"ax",@progbits
	.align	128
        .global         _Z6arraddPiS_S_i
        .type           _Z6arraddPiS_S_i,@function
        .size           _Z6arraddPiS_S_i,(.L_x_1 - _Z6arraddPiS_S_i)
        .other          _Z6arraddPiS_S_i,@"STO_CUDA_ENTRY STV_DEFAULT"
_Z6arraddPiS_S_i:
.text._Z6arraddPiS_S_i:
[----:B------:R-:W-:Y:S01]  /*0000*/  LDC R1, c[0x0][0x37c] ;  /* 0x0000df00ff017b82 */ /* 0x000fe20000000800 */
[----:B------:R-:W0:Y:S07]  /*0010*/  S2R R11, SR_TID.X ;  /* 0x00000000000b7919 */ /* 0x000e2e0000002100 */
[----:B------:R-:W0:Y:S01]  /*0020*/  LDC.64 R2, c[0x0][0x380] ;  /* 0x0000e000ff027b82 */ /* 0x000e220000000a00 */
[----:B------:R-:W1:Y:S07]  /*0030*/  LDCU.64 UR8, c[0x0][0x358] ;  /* 0x00006b00ff0877ac */ /* 0x000e6e0008000a00 */
[----:B------:R-:W2:Y:S01]  /*0040*/  LDC.64 R4, c[0x0][0x388] ;  /* 0x0000e200ff047b82 */ /* 0x000ea20000000a00 */
[----:B0-----:R-:W-:-:S04]  /*0050*/  IMAD.WIDE.U32 R2, R11, 0x4, R2 ;  /* 0x000000040b027825 */ /* 0x001fc800078e0002 */
[----:B--2---:R-:W-:Y:S01]  /*0060*/  IMAD.WIDE.U32 R4, R11, 0x4, R4 ;  /* 0x000000040b047825 */ /* 0x004fe200078e0004 */
[----:B-1----:R0:W2:Y:S05]  /*0070*/  LDG.E R0, desc[UR8][R2.64] ;  /* 0x0000000802007981 */ /* 0x0020aa000c1e1900 */
[----:B------:R-:W3:Y:S01]  /*0080*/  LDG.E R4, desc[UR8][R4.64] ;  /* 0x0000000804047981 */ /* 0x000ee2000c1e1900 */
[----:B------:R-:W1:Y:S01]  /*0090*/  S2UR UR6, SR_CgaCtaId ;  /* 0x00000000000679c3 */ /* 0x000e620000008800 */
[----:B------:R-:W-:Y:S02]  /*00a0*/  UMOV UR4, 0x400 ;  /* 0x0000040000047882 */ /* 0x000fe40000000000 */
[----:B------:R-:W-:-:S05]  /*00b0*/  UIADD3 UR5, UPT, UPT, UR4, 0x640, URZ ;  /* 0x0000064004057890 */ /* 0x000fca000fffe0ff */
[----:B0-----:R-:W0:Y:S01]  /*00c0*/  LDC.64 R2, c[0x0][0x390] ;  /* 0x0000e400ff027b82 */ /* 0x001e220000000a00 */
[----:B-1----:R-:W-:Y:S02]  /*00d0*/  ULEA UR4, UR6, UR4, 0x18 ;  /* 0x0000000406047291 */ /* 0x002fe4000f8ec0ff */
[----:B------:R-:W-:-:S04]  /*00e0*/  ULEA UR5, UR6, UR5, 0x18 ;  /* 0x0000000506057291 */ /* 0x000fc8000f8ec0ff */
[C---:B------:R-:W-:Y:S02]  /*00f0*/  LEA R7, R11.reuse, UR4, 0x2 ;  /* 0x000000040b077c11 */ /* 0x040fe4000f8e10ff */
[C---:B------:R-:W-:Y:S01]  /*0100*/  LEA R9, R11.reuse, UR5, 0x2 ;  /* 0x000000050b097c11 */ /* 0x040fe2000f8e10ff */
[----:B0-----:R-:W-:Y:S02]  /*0110*/  IMAD.WIDE.U32 R2, R11, 0x4, R2 ;  /* 0x000000040b027825 */ /* 0x001fe400078e0002 */
[----:B--2---:R-:W-:Y:S04]  /*0120*/  STS [R7], R0 ;  /* 0x0000000007007388 */ /* 0x004fe80000000800 */
[----:B---3--:R-:W-:Y:S01]  /*0130*/  STS [R9], R4 ;  /* 0x0000000409007388 */ /* 0x008fe20000000800 */
[----:B------:R-:W-:Y:S06]  /*0140*/  BAR.SYNC.DEFER_BLOCKING 0x0 ;  /* 0x0000000000007b1d */ /* 0x000fec0000010000 */
[----:B------:R-:W-:Y:S04]  /*0150*/  LDS R5, [R7] ;  /* 0x0000000007057984 */ /* 0x000fe80000000800 */
[----:B------:R-:W0:Y:S02]  /*0160*/  LDS R6, [R9] ;  /* 0x0000000009067984 */ /* 0x000e240000000800 */
[----:B0-----:R-:W-:-:S05]  /*0170*/  IADD3 R5, PT, PT, R5, R6, RZ ;  /* 0x0000000605057210 */ /* 0x001fca0007ffe0ff */
[----:B------:R-:W-:Y:S01]  /*0180*/  STG.E desc[UR8][R2.64], R5 ;  /* 0x0000000502007986 */ /* 0x000fe2000c101908 */
[----:B------:R-:W-:Y:S05]  /*0190*/  EXIT ;  /* 0x000000000000794d */ /* 0x000fea0003800000 */
.L_x_0:
[----:B------:R-:W-:-:S00]  /*01a0*/  BRA `(.L_x_0) ;  /* 0xfffffffc00fc7947 */ /* 0x000fc0000383ffff */
[----:B------:R-:W-:-:S00]  /*01b0*/  NOP ;  /* 0x0000000000007918 */ /* 0x000fc00000000000 */
        /* <DEDUP_REMOVED lines=12> */
.L_x_1:


//--------------------- .nv.shared._Z6arraddPiS_S_i --------------------------
	.section	.nv.shared._Z6arraddPiS_S_i,"aw",@nobits
	.sectionflags	@""
	.align	4
.nv.shared._Z6arraddPiS_S_i:
	.zero		4224


//--------------------- .nv.shared.reserved.0     --------------------------
	.section	.nv.shared.reserved.0,"aw",@nobits
	.weak		__nv_reservedSMEM_offset_0_alias
	.size		__nv_reservedSMEM_offset_0_alias, 0, 64
	.other		__nv_reservedSMEM_offset_0_alias,@"STO_CUDA_RESERVED_SHARED STV_DEFAULT"
__nv_reservedSMEM_offset_0_alias:
	.zero		0
	.zero		64


//--------------------- .nv.constant0._Z6arraddPiS_S_i --------------------------
	.section	.nv.constant0._Z6arraddPiS_S_i,"a",@progbits
	.sectionflags	@""
	.align	4
.nv.constant0._Z6arraddPiS_S_i:
	.zero		924


//--------------------- SYMBOLS --------------------------

	.type		.nv.reservedSmem.offset0,@object
	.size		.nv.reservedSmem.offset0,0x4
	.type		.nv.reservedSmem.cap,@object
	.size		.nv.reservedSmem.cap,0x4
